//
// Generated by NVIDIA NVVM Compiler
//
// Compiler Build ID: CL-36424714
// Cuda compilation tools, release 13.0, V13.0.88
// Based on NVVM 20.0.0
//

.version 9.0
.target sm_100
.address_size 64

	// .globl	_Z22conditional_sum_kernelPKfPKbPfS3_i
// _ZZ22conditional_sum_kernelPKfPKbPfS3_iE11then_shared has been demoted
// _ZZ22conditional_sum_kernelPKfPKbPfS3_iE11else_shared has been demoted

.visible .entry _Z22conditional_sum_kernelPKfPKbPfS3_i(
	.param .u64 .ptr .align 1 _Z22conditional_sum_kernelPKfPKbPfS3_i_param_0,
	.param .u64 .ptr .align 1 _Z22conditional_sum_kernelPKfPKbPfS3_i_param_1,
	.param .u64 .ptr .align 1 _Z22conditional_sum_kernelPKfPKbPfS3_i_param_2,
	.param .u64 .ptr .align 1 _Z22conditional_sum_kernelPKfPKbPfS3_i_param_3,
	.param .u32 _Z22conditional_sum_kernelPKfPKbPfS3_i_param_4
)
{
	.reg .pred 	%p<39>;
	.reg .b16 	%rs<17>;
	.reg .b32 	%r<64>;
	.reg .b32 	%f<118>;
	.reg .b64 	%rd<41>;
	// demoted variable
	.shared .align 4 .b8 _ZZ22conditional_sum_kernelPKfPKbPfS3_iE11then_shared[128];
	// demoted variable
	.shared .align 4 .b8 _ZZ22conditional_sum_kernelPKfPKbPfS3_iE11else_shared[128];
	ld.param.u64 	%rd5, [_Z22conditional_sum_kernelPKfPKbPfS3_i_param_0];
	ld.param.u64 	%rd6, [_Z22conditional_sum_kernelPKfPKbPfS3_i_param_1];
	ld.param.u64 	%rd3, [_Z22conditional_sum_kernelPKfPKbPfS3_i_param_2];
	ld.param.u64 	%rd4, [_Z22conditional_sum_kernelPKfPKbPfS3_i_param_3];
	ld.param.u32 	%r12, [_Z22conditional_sum_kernelPKfPKbPfS3_i_param_4];
	cvta.to.global.u64 	%rd1, %rd5;
	cvta.to.global.u64 	%rd2, %rd6;
	mov.u32 	%r1, %tid.x;
	and.b32  	%r2, %r1, 31;
	mov.u32 	%r13, %ctaid.x;
	mov.u32 	%r3, %ntid.x;
	mul.lo.s32 	%r14, %r13, %r3;
	shl.b32 	%r15, %r14, 3;
	add.s32 	%r4, %r15, %r1;
	setp.ge.s32 	%p1, %r4, %r12;
	mov.f32 	%f102, 0f00000000;
	mov.f32 	%f103, %f102;
	@%p1 bra 	$L__BB0_2;
	cvt.s64.s32 	%rd7, %r4;
	add.s64 	%rd8, %rd2, %rd7;
	ld.global.nc.u8 	%rs1, [%rd8];
	cvt.u16.u8 	%rs2, %rs1;
	mul.wide.s32 	%rd9, %r4, 4;
	add.s64 	%rd10, %rd1, %rd9;
	ld.global.nc.f32 	%f42, [%rd10];
	setp.eq.s16 	%p2, %rs2, 0;
	add.f32 	%f43, %f42, 0f00000000;
	selp.f32 	%f102, 0f00000000, %f43, %p2;
	selp.f32 	%f103, %f43, 0f00000000, %p2;
$L__BB0_2:
	add.s32 	%r5, %r4, %r3;
	setp.ge.s32 	%p3, %r5, %r12;
	@%p3 bra 	$L__BB0_4;
	cvt.s64.s32 	%rd11, %r5;
	add.s64 	%rd12, %rd2, %rd11;
	ld.global.nc.u8 	%rs3, [%rd12];
	cvt.u16.u8 	%rs4, %rs3;
	mul.wide.s32 	%rd13, %r5, 4;
	add.s64 	%rd14, %rd1, %rd13;
	ld.global.nc.f32 	%f44, [%rd14];
	setp.eq.s16 	%p4, %rs4, 0;
	selp.f32 	%f45, 0f00000000, %f44, %p4;
	add.f32 	%f102, %f102, %f45;
	selp.f32 	%f46, %f44, 0f00000000, %p4;
	add.f32 	%f103, %f103, %f46;
$L__BB0_4:
	add.s32 	%r6, %r5, %r3;
	setp.ge.s32 	%p5, %r6, %r12;
	@%p5 bra 	$L__BB0_6;
	cvt.s64.s32 	%rd15, %r6;
	add.s64 	%rd16, %rd2, %rd15;
	ld.global.nc.u8 	%rs5, [%rd16];
	cvt.u16.u8 	%rs6, %rs5;
	mul.wide.s32 	%rd17, %r6, 4;
	add.s64 	%rd18, %rd1, %rd17;
	ld.global.nc.f32 	%f47, [%rd18];
	setp.eq.s16 	%p6, %rs6, 0;
	selp.f32 	%f48, 0f00000000, %f47, %p6;
	add.f32 	%f102, %f102, %f48;
	selp.f32 	%f49, %f47, 0f00000000, %p6;
	add.f32 	%f103, %f103, %f49;
$L__BB0_6:
	add.s32 	%r7, %r6, %r3;
	setp.ge.s32 	%p7, %r7, %r12;
	@%p7 bra 	$L__BB0_8;
	cvt.s64.s32 	%rd19, %r7;
	add.s64 	%rd20, %rd2, %rd19;
	ld.global.nc.u8 	%rs7, [%rd20];
	cvt.u16.u8 	%rs8, %rs7;
	mul.wide.s32 	%rd21, %r7, 4;
	add.s64 	%rd22, %rd1, %rd21;
	ld.global.nc.f32 	%f50, [%rd22];
	setp.eq.s16 	%p8, %rs8, 0;
	selp.f32 	%f51, 0f00000000, %f50, %p8;
	add.f32 	%f102, %f102, %f51;
	selp.f32 	%f52, %f50, 0f00000000, %p8;
	add.f32 	%f103, %f103, %f52;
$L__BB0_8:
	add.s32 	%r8, %r7, %r3;
	setp.ge.s32 	%p9, %r8, %r12;
	@%p9 bra 	$L__BB0_10;
	cvt.s64.s32 	%rd23, %r8;
	add.s64 	%rd24, %rd2, %rd23;
	ld.global.nc.u8 	%rs9, [%rd24];
	cvt.u16.u8 	%rs10, %rs9;
	mul.wide.s32 	%rd25, %r8, 4;
	add.s64 	%rd26, %rd1, %rd25;
	ld.global.nc.f32 	%f53, [%rd26];
	setp.eq.s16 	%p10, %rs10, 0;
	selp.f32 	%f54, 0f00000000, %f53, %p10;
	add.f32 	%f102, %f102, %f54;
	selp.f32 	%f55, %f53, 0f00000000, %p10;
	add.f32 	%f103, %f103, %f55;
$L__BB0_10:
	add.s32 	%r9, %r8, %r3;
	setp.ge.s32 	%p11, %r9, %r12;
	@%p11 bra 	$L__BB0_12;
	cvt.s64.s32 	%rd27, %r9;
	add.s64 	%rd28, %rd2, %rd27;
	ld.global.nc.u8 	%rs11, [%rd28];
	cvt.u16.u8 	%rs12, %rs11;
	mul.wide.s32 	%rd29, %r9, 4;
	add.s64 	%rd30, %rd1, %rd29;
	ld.global.nc.f32 	%f56, [%rd30];
	setp.eq.s16 	%p12, %rs12, 0;
	selp.f32 	%f57, 0f00000000, %f56, %p12;
	add.f32 	%f102, %f102, %f57;
	selp.f32 	%f58, %f56, 0f00000000, %p12;
	add.f32 	%f103, %f103, %f58;
$L__BB0_12:
	add.s32 	%r10, %r9, %r3;
	setp.ge.s32 	%p13, %r10, %r12;
	@%p13 bra 	$L__BB0_14;
	cvt.s64.s32 	%rd31, %r10;
	add.s64 	%rd32, %rd2, %rd31;
	ld.global.nc.u8 	%rs13, [%rd32];
	cvt.u16.u8 	%rs14, %rs13;
	mul.wide.s32 	%rd33, %r10, 4;
	add.s64 	%rd34, %rd1, %rd33;
	ld.global.nc.f32 	%f59, [%rd34];
	setp.eq.s16 	%p14, %rs14, 0;
	selp.f32 	%f60, 0f00000000, %f59, %p14;
	add.f32 	%f102, %f102, %f60;
	selp.f32 	%f61, %f59, 0f00000000, %p14;
	add.f32 	%f103, %f103, %f61;
$L__BB0_14:
	add.s32 	%r11, %r10, %r3;
	setp.ge.s32 	%p15, %r11, %r12;
	@%p15 bra 	$L__BB0_16;
	cvt.s64.s32 	%rd35, %r11;
	add.s64 	%rd36, %rd2, %rd35;
	ld.global.nc.u8 	%rs15, [%rd36];
	cvt.u16.u8 	%rs16, %rs15;
	mul.wide.s32 	%rd37, %r11, 4;
	add.s64 	%rd38, %rd1, %rd37;
	ld.global.nc.f32 	%f62, [%rd38];
	setp.eq.s16 	%p16, %rs16, 0;
	selp.f32 	%f63, 0f00000000, %f62, %p16;
	add.f32 	%f102, %f102, %f63;
	selp.f32 	%f64, %f62, 0f00000000, %p16;
	add.f32 	%f103, %f103, %f64;
$L__BB0_16:
	mov.b32 	%r16, %f102;
	shfl.sync.down.b32	%r17|%p17, %r16, 16, 31, -1;
	mov.b32 	%f65, %r17;
	add.f32 	%f66, %f102, %f65;
	mov.b32 	%r18, %f103;
	shfl.sync.down.b32	%r19|%p18, %r18, 16, 31, -1;
	mov.b32 	%f67, %r19;
	add.f32 	%f68, %f103, %f67;
	mov.b32 	%r20, %f66;
	shfl.sync.down.b32	%r21|%p19, %r20, 8, 31, -1;
	mov.b32 	%f69, %r21;
	add.f32 	%f70, %f66, %f69;
	mov.b32 	%r22, %f68;
	shfl.sync.down.b32	%r23|%p20, %r22, 8, 31, -1;
	mov.b32 	%f71, %r23;
	add.f32 	%f72, %f68, %f71;
	mov.b32 	%r24, %f70;
	shfl.sync.down.b32	%r25|%p21, %r24, 4, 31, -1;
	mov.b32 	%f73, %r25;
	add.f32 	%f74, %f70, %f73;
	mov.b32 	%r26, %f72;
	shfl.sync.down.b32	%r27|%p22, %r26, 4, 31, -1;
	mov.b32 	%f75, %r27;
	add.f32 	%f76, %f72, %f75;
	mov.b32 	%r28, %f74;
	shfl.sync.down.b32	%r29|%p23, %r28, 2, 31, -1;
	mov.b32 	%f77, %r29;
	add.f32 	%f78, %f74, %f77;
	mov.b32 	%r30, %f76;
	shfl.sync.down.b32	%r31|%p24, %r30, 2, 31, -1;
	mov.b32 	%f79, %r31;
	add.f32 	%f80, %f76, %f79;
	mov.b32 	%r32, %f78;
	shfl.sync.down.b32	%r33|%p25, %r32, 1, 31, -1;
	mov.b32 	%f81, %r33;
	add.f32 	%f33, %f78, %f81;
	mov.b32 	%r34, %f80;
	shfl.sync.down.b32	%r35|%p26, %r34, 1, 31, -1;
	mov.b32 	%f82, %r35;
	add.f32 	%f34, %f80, %f82;
	setp.ne.s32 	%p27, %r2, 0;
	@%p27 bra 	$L__BB0_18;
	shr.u32 	%r36, %r1, 3;
	and.b32  	%r37, %r36, 124;
	mov.u32 	%r38, _ZZ22conditional_sum_kernelPKfPKbPfS3_iE11then_shared;
	add.s32 	%r39, %r38, %r37;
	st.shared.f32 	[%r39], %f33;
	mov.u32 	%r40, _ZZ22conditional_sum_kernelPKfPKbPfS3_iE11else_shared;
	add.s32 	%r41, %r40, %r37;
	st.shared.f32 	[%r41], %f34;
$L__BB0_18:
	bar.sync 	0;
	setp.gt.u32 	%p28, %r1, 31;
	@%p28 bra 	$L__BB0_23;
	shr.u32 	%r42, %r3, 5;
	setp.ge.u32 	%p29, %r2, %r42;
	mov.f32 	%f116, 0f00000000;
	mov.f32 	%f117, %f116;
	@%p29 bra 	$L__BB0_21;
	shl.b32 	%r43, %r2, 2;
	mov.u32 	%r44, _ZZ22conditional_sum_kernelPKfPKbPfS3_iE11then_shared;
	add.s32 	%r45, %r44, %r43;
	ld.shared.f32 	%f116, [%r45];
	mov.u32 	%r46, _ZZ22conditional_sum_kernelPKfPKbPfS3_iE11else_shared;
	add.s32 	%r47, %r46, %r43;
	ld.shared.f32 	%f117, [%r47];
$L__BB0_21:
	setp.ne.s32 	%p30, %r2, 0;
	mov.b32 	%r48, %f116;
	shfl.sync.down.b32	%r49|%p31, %r48, 8, 31, -1;
	mov.b32 	%f84, %r49;
	add.f32 	%f85, %f116, %f84;
	mov.b32 	%r50, %f117;
	shfl.sync.down.b32	%r51|%p32, %r50, 8, 31, -1;
	mov.b32 	%f86, %r51;
	add.f32 	%f87, %f117, %f86;
	mov.b32 	%r52, %f85;
	shfl.sync.down.b32	%r53|%p33, %r52, 4, 31, -1;
	mov.b32 	%f88, %r53;
	add.f32 	%f89, %f85, %f88;
	mov.b32 	%r54, %f87;
	shfl.sync.down.b32	%r55|%p34, %r54, 4, 31, -1;
	mov.b32 	%f90, %r55;
	add.f32 	%f91, %f87, %f90;
	mov.b32 	%r56, %f89;
	shfl.sync.down.b32	%r57|%p35, %r56, 2, 31, -1;
	mov.b32 	%f92, %r57;
	add.f32 	%f93, %f89, %f92;
	mov.b32 	%r58, %f91;
	shfl.sync.down.b32	%r59|%p36, %r58, 2, 31, -1;
	mov.b32 	%f94, %r59;
	add.f32 	%f95, %f91, %f94;
	mov.b32 	%r60, %f93;
	shfl.sync.down.b32	%r61|%p37, %r60, 1, 31, -1;
	mov.b32 	%f96, %r61;
	add.f32 	%f39, %f93, %f96;
	mov.b32 	%r62, %f95;
	shfl.sync.down.b32	%r63|%p38, %r62, 1, 31, -1;
	mov.b32 	%f97, %r63;
	add.f32 	%f40, %f95, %f97;
	@%p30 bra 	$L__BB0_23;
	cvta.to.global.u64 	%rd39, %rd3;
	atom.global.add.f32 	%f98, [%rd39], %f39;
	cvta.to.global.u64 	%rd40, %rd4;
	atom.global.add.f32 	%f99, [%rd40], %f40;
$L__BB0_23:
	ret;

}


// ===== COMPILED SASS (sm_100) =====

	.target	sm_100

	.elftype	@"ET_EXEC"


//--------------------- .note.nv.tkinfo           --------------------------
	.section	.note.nv.tkinfo,"",@"SHT_NOTE"
	.sectionflags	@"SHF_NOTE_NV_TKINFO"
	.tkinfo
        /*0018*/ 	.word	0x00000002
        /*0030*/ 	.string	""
        /*0030*/ 	.string	"ptxas"
        /*0030*/ 	.string	"Cuda compilation tools, release 13.0, V13.0.88"
        /*0030*/ 	.string	"Build cuda_13.0.r13.0/compiler.36424714_0"
        /*0030*/ 	.string	"-arch sm_100 -m 64 "



//--------------------- .note.nv.cuinfo           --------------------------
	.section	.note.nv.cuinfo,"",@"SHT_NOTE"
	.sectionflags	@"SHF_NOTE_NV_CUINFO"
        /*0018*/ 	.short	0x0002
        /*001a*/ 	.short	0x0064
        /*001c*/ 	.short	0x0082
	.zero		2


//--------------------- .nv.info                  --------------------------
	.section	.nv.info,"",@"SHT_CUDA_INFO"
	.align	4


	//----- nvinfo : EIATTR_REGCOUNT
	.align		4
        /*0000*/ 	.byte	0x04, 0x2f
        /*0002*/ 	.short	(.L_1 - .L_0)
	.align		4
.L_0:
        /*0004*/ 	.word	index@(_Z22conditional_sum_kernelPKfPKbPfS3_i)
        /*0008*/ 	.word	0x00000022


	//----- nvinfo : EIATTR_FRAME_SIZE
	.align		4
.L_1:
        /*000c*/ 	.byte	0x04, 0x11
        /*000e*/ 	.short	(.L_3 - .L_2)
	.align		4
.L_2:
        /*0010*/ 	.word	index@(_Z22conditional_sum_kernelPKfPKbPfS3_i)
        /*0014*/ 	.word	0x00000000


	//----- nvinfo : EIATTR_MIN_STACK_SIZE
	.align		4
.L_3:
        /*0018*/ 	.byte	0x04, 0x12
        /*001a*/ 	.short	(.L_5 - .L_4)
	.align		4
.L_4:
        /*001c*/ 	.word	index@(_Z22conditional_sum_kernelPKfPKbPfS3_i)
        /*0020*/ 	.word	0x00000000
.L_5:


//--------------------- .nv.compat                --------------------------
	.section	.nv.compat,"",@"SHT_CUDA_COMPAT_INFO"
	.align	4
        /*0000*/ 	.byte	0x02, 0x09, 0x00, 0x00, 0x02, 0x02, 0x01, 0x00, 0x02, 0x05, 0x05, 0x00, 0x03, 0x07, 0x01, 0x01
        /*0010*/ 	.byte	0x02, 0x03, 0x00, 0x00, 0x02, 0x06, 0x01, 0x00, 0x04, 0x0b, 0x08, 0x00, 0x09, 0x00, 0x00, 0x00
        /*0020*/ 	.byte	0x00, 0x00, 0x00, 0x00


//--------------------- .nv.info._Z22conditional_sum_kernelPKfPKbPfS3_i --------------------------
	.section	.nv.info._Z22conditional_sum_kernelPKfPKbPfS3_i,"",@"SHT_CUDA_INFO"
	.sectionflags	@""
	.align	4


	//----- nvinfo : EIATTR_CUDA_API_VERSION
	.align		4
        /*0000*/ 	.byte	0x04, 0x37
        /*0002*/ 	.short	(.L_7 - .L_6)
.L_6:
        /*0004*/ 	.word	0x00000082


	//----- nvinfo : EIATTR_KPARAM_INFO
	.align		4
.L_7:
        /*0008*/ 	.byte	0x04, 0x17
        /*000a*/ 	.short	(.L_9 - .L_8)
.L_8:
        /*000c*/ 	.word	0x00000000
        /*0010*/ 	.short	0x0004
        /*0012*/ 	.short	0x0020
        /*0014*/ 	.byte	0x00, 0xf0, 0x11, 0x00


	//----- nvinfo : EIATTR_KPARAM_INFO
	.align		4
.L_9:
        /*0018*/ 	.byte	0x04, 0x17
        /*001a*/ 	.short	(.L_11 - .L_10)
.L_10:
        /*001c*/ 	.word	0x00000000
        /*0020*/ 	.short	0x0003
        /*0022*/ 	.short	0x0018
        /*0024*/ 	.byte	0x00, 0xf5, 0x21, 0x00


	//----- nvinfo : EIATTR_KPARAM_INFO
	.align		4
.L_11:
        /*0028*/ 	.byte	0x04, 0x17
        /*002a*/ 	.short	(.L_13 - .L_12)
.L_12:
        /*002c*/ 	.word	0x00000000
        /*0030*/ 	.short	0x0002
        /*0032*/ 	.short	0x0010
        /*0034*/ 	.byte	0x00, 0xf5, 0x21, 0x00


	//----- nvinfo : EIATTR_KPARAM_INFO
	.align		4
.L_13:
        /*0038*/ 	.byte	0x04, 0x17
        /*003a*/ 	.short	(.L_15 - .L_14)
.L_14:
        /*003c*/ 	.word	0x00000000
        /*0040*/ 	.short	0x0001
        /*0042*/ 	.short	0x0008
        /*0044*/ 	.byte	0x00, 0xf5, 0x21, 0x00


	//----- nvinfo : EIATTR_KPARAM_INFO
	.align		4
.L_15:
        /*0048*/ 	.byte	0x04, 0x17
        /*004a*/ 	.short	(.L_17 - .L_16)
.L_16:
        /*004c*/ 	.word	0x00000000
        /*0050*/ 	.short	0x0000
        /*0052*/ 	.short	0x0000
        /*0054*/ 	.byte	0x00, 0xf5, 0x21, 0x00


	//----- nvinfo : EIATTR_SPARSE_MMA_MASK
	.align		4
.L_17:
        /*0058*/ 	.byte	0x03, 0x50
        /*005a*/ 	.short	0x0000


	//----- nvinfo : EIATTR_MAXREG_COUNT
	.align		4
        /*005c*/ 	.byte	0x03, 0x1b
        /*005e*/ 	.short	0x00ff


	//----- nvinfo : EIATTR_NUM_BARRIERS
	.align		4
        /*0060*/ 	.byte	0x02, 0x4c
        /*0062*/ 	.byte	0x01
	.zero		1


	//----- nvinfo : EIATTR_MERCURY_ISA_VERSION
	.align		4
        /*0064*/ 	.byte	0x03, 0x5f
        /*0066*/ 	.short	0x0101


	//----- nvinfo : EIATTR_COOP_GROUP_MASK_REGIDS
	.align		4
        /*0068*/ 	.byte	0x04, 0x29
        /*006a*/ 	.short	(.L_19 - .L_18)


	//   ....[0]....
.L_18:
        /*006c*/ 	.word	0xffffffff


	//   ....[1]....
        /*0070*/ 	.word	0xffffffff


	//   ....[2]....
        /*0074*/ 	.word	0xffffffff


	//   ....[3]....
        /*0078*/ 	.word	0xffffffff


	//   ....[4]....
        /*007c*/ 	.word	0xffffffff


	//   ....[5]....
        /*0080*/ 	.word	0xffffffff


	//   ....[6]....
        /*0084*/ 	.word	0xffffffff


	//   ....[7]....
        /*0088*/ 	.word	0xffffffff


	//   ....[8]....
        /*008c*/ 	.word	0xffffffff


	//   ....[9]....
        /*0090*/ 	.word	0xffffffff


	//   ....[10]....
        /*0094*/ 	.word	0xffffffff


	//   ....[11]....
        /*0098*/ 	.word	0xffffffff


	//   ....[12]....
        /*009c*/ 	.word	0xffffffff


	//   ....[13]....
        /*00a0*/ 	.word	0xffffffff


	//   ....[14]....
        /*00a4*/ 	.word	0xffffffff


	//   ....[15]....
        /*00a8*/ 	.word	0xffffffff


	//   ....[16]....
        /*00ac*/ 	.word	0xffffffff


	//   ....[17]....
        /*00b0*/ 	.word	0xffffffff


	//----- nvinfo : EIATTR_COOP_GROUP_INSTR_OFFSETS
	.align		4
.L_19:
        /*00b4*/ 	.byte	0x04, 0x28
        /*00b6*/ 	.short	(.L_21 - .L_20)


	//   ....[0]....
.L_20:
        /*00b8*/ 	.word	0x000007b0


	//   ....[1]....
        /*00bc*/ 	.word	0x000007c0


	//   ....[2]....
        /*00c0*/ 	.word	0x000007f0


	//   ....[3]....
        /*00c4*/ 	.word	0x00000800


	//   ....[4]....
        /*00c8*/ 	.word	0x00000830


	//   ....[5]....
        /*00cc*/ 	.word	0x00000840


	//   ....[6]....
        /*00d0*/ 	.word	0x00000870


	//   ....[7]....
        /*00d4*/ 	.word	0x00000880


	//   ....[8]....
        /*00d8*/ 	.word	0x000008b0


	//   ....[9]....
        /*00dc*/ 	.word	0x000008c0


	//   ....[10]....
        /*00e0*/ 	.word	0x00000af0


	//   ....[11]....
        /*00e4*/ 	.word	0x00000b00


	//   ....[12]....
        /*00e8*/ 	.word	0x00000b30


	//   ....[13]....
        /*00ec*/ 	.word	0x00000b40


	//   ....[14]....
        /*00f0*/ 	.word	0x00000b70


	//   ....[15]....
        /*00f4*/ 	.word	0x00000b80


	//   ....[16]....
        /*00f8*/ 	.word	0x00000bb0


	//   ....[17]....
        /*00fc*/ 	.word	0x00000bc0


	//----- nvinfo : EIATTR_VRC_CTA_INIT_COUNT
	.align		4
.L_21:
        /*0100*/ 	.byte	0x02, 0x4a
	.zero		1
	.zero		1


	//----- nvinfo : EIATTR_EXIT_INSTR_OFFSETS
	.align		4
        /*0104*/ 	.byte	0x04, 0x1c
        /*0106*/ 	.short	(.L_23 - .L_22)


	//   ....[0]....
.L_22:
        /*0108*/ 	.word	0x000009e0


	//   ....[1]....
        /*010c*/ 	.word	0x00000bd0


	//   ....[2]....
        /*0110*/ 	.word	0x00000c40


	//----- nvinfo : EIATTR_CRS_STACK_SIZE
	.align		4
.L_23:
        /*0114*/ 	.byte	0x04, 0x1e
        /*0116*/ 	.short	(.L_25 - .L_24)
.L_24:
        /*0118*/ 	.word	0x00000000


	//----- nvinfo : EIATTR_CBANK_PARAM_SIZE
	.align		4
.L_25:
        /*011c*/ 	.byte	0x03, 0x19
        /*011e*/ 	.short	0x0024


	//----- nvinfo : EIATTR_PARAM_CBANK
	.align		4
        /*0120*/ 	.byte	0x04, 0x0a
        /*0122*/ 	.short	(.L_27 - .L_26)
	.align		4
.L_26:
        /*0124*/ 	.word	index@(.nv.constant0._Z22conditional_sum_kernelPKfPKbPfS3_i)
        /*0128*/ 	.short	0x0380
        /*012a*/ 	.short	0x0024


	//----- nvinfo : EIATTR_SW_WAR
	.align		4
.L_27:
        /*012c*/ 	.byte	0x04, 0x36
        /*012e*/ 	.short	(.L_29 - .L_28)
.L_28:
        /*0130*/ 	.word	0x00000008
.L_29:


//--------------------- .nv.callgraph             --------------------------
	.section	.nv.callgraph,"",@"SHT_CUDA_CALLGRAPH"
	.align	4
	.sectionentsize	8
	.align		4
        /*0000*/ 	.word	0x00000000
	.align		4
        /*0004*/ 	.word	0xffffffff
	.align		4
        /*0008*/ 	.word	0x00000000
	.align		4
        /*000c*/ 	.word	0xfffffffe
	.align		4
        /*0010*/ 	.word	0x00000000
	.align		4
        /*0014*/ 	.word	0xfffffffd
	.align		4
        /*0018*/ 	.word	0x00000000
	.align		4
        /*001c*/ 	.word	0xfffffffc


//--------------------- .text._Z22conditional_sum_kernelPKfPKbPfS3_i --------------------------
	.section	.text._Z22conditional_sum_kernelPKfPKbPfS3_i,"ax",@progbits
	.align	128
        .global         _Z22conditional_sum_kernelPKfPKbPfS3_i
        .type           _Z22conditional_sum_kernelPKfPKbPfS3_i,@function
        .size           _Z22conditional_sum_kernelPKfPKbPfS3_i,(.L_x_5 - _Z22conditional_sum_kernelPKfPKbPfS3_i)
        .other          _Z22conditional_sum_kernelPKfPKbPfS3_i,@"STO_CUDA_ENTRY STV_DEFAULT"
_Z22conditional_sum_kernelPKfPKbPfS3_i:
.text._Z22conditional_sum_kernelPKfPKbPfS3_i:
[----:B------:R-:W-:Y:S01]  /*0000*/  LDC R1, c[0x0][0x37c] ;  /* 0x0000df00ff017b82 */ /* 0x000fe20000000800 */
[----:B------:R-:W0:Y:S07]  /*0010*/  S2R R0, SR_TID.X ;  /* 0x0000000000007919 */ /* 0x000e2e0000002100 */
[----:B------:R-:W1:Y:S01]  /*0020*/  S2UR UR4, SR_CTAID.X ;  /* 0x00000000000479c3 */ /* 0x000e620000002500 */
[----:B------:R-:W2:Y:S01]  /*0030*/  LDCU UR5, c[0x0][0x3a0] ;  /* 0x00007400ff0577ac */ /* 0x000ea20008000800 */
[----:B------:R-:W3:Y:S06]  /*0040*/  LDCU.64 UR8, c[0x0][0x358] ;  /* 0x00006b00ff0877ac */ /* 0x000eec0008000a00 */
[----:B------:R-:W1:Y:S02]  /*0050*/  LDC R2, c[0x0][0x360] ;  /* 0x0000d800ff027b82 */ /* 0x000e640000000800 */
[----:B-1----:R-:W-:-:S04]  /*0060*/  IMAD R3, R2, UR4, RZ ;  /* 0x0000000402037c24 */ /* 0x002fc8000f8e02ff */
[----:B0-----:R-:W-:-:S05]  /*0070*/  IMAD R3, R3, 0x8, R0 ;  /* 0x0000000803037824 */ /* 0x001fca00078e0200 */
[----:B--2---:R-:W-:-:S13]  /*0080*/  ISETP.GE.AND P0, PT, R3, UR5, PT ;  /* 0x0000000503007c0c */ /* 0x004fda000bf06270 */
[----:B------:R-:W0:Y:S08]  /*0090*/  @!P0 LDC.64 R12, c[0x0][0x388] ;  /* 0x0000e200ff0c8b82 */ /* 0x000e300000000a00 */
[----:B------:R-:W1:Y:S01]  /*00a0*/  @!P0 LDC.64 R8, c[0x0][0x380] ;  /* 0x0000e000ff088b82 */ /* 0x000e620000000a00 */
[----:B0-----:R-:W-:-:S04]  /*00b0*/  @!P0 IADD3 R12, P1, PT, R3, R12, RZ ;  /* 0x0000000c030c8210 */ /* 0x001fc80007f3e0ff */
[C---:B------:R-:W-:Y:S01]  /*00c0*/  @!P0 LEA.HI.X.SX32 R13, R3.reuse, R13, 0x1, P1 ;  /* 0x0000000d030d8211 */ /* 0x040fe200008f0eff */
[----:B-1----:R-:W-:-:S04]  /*00d0*/  @!P0 IMAD.WIDE R8, R3, 0x4, R8 ;  /* 0x0000000403088825 */ /* 0x002fc800078e0208 */
[----:B---3--:R-:W2:Y:S04]  /*00e0*/  @!P0 LDG.E.U8.CONSTANT R12, desc[UR8][R12.64] ;  /* 0x000000080c0c8981 */ /* 0x008ea8000c1e9100 */
[----:B------:R-:W3:Y:S01]  /*00f0*/  @!P0 LDG.E.CONSTANT R8, desc[UR8][R8.64] ;  /* 0x0000000808088981 */ /* 0x000ee2000c1e9900 */
[----:B------:R-:W-:-:S05]  /*0100*/  IMAD.IADD R3, R3, 0x1, R2 ;  /* 0x0000000103037824 */ /* 0x000fca00078e0202 */
[----:B------:R-:W-:-:S13]  /*0110*/  ISETP.GE.AND P6, PT, R3, UR5, PT ;  /* 0x0000000503007c0c */ /* 0x000fda000bfc6270 */
[----:B------:R-:W0:Y:S08]  /*0120*/  @!P6 LDC.64 R14, c[0x0][0x388] ;  /* 0x0000e200ff0eeb82 */ /* 0x000e300000000a00 */
[----:B------:R-:W1:Y:S01]  /*0130*/  @!P6 LDC.64 R10, c[0x0][0x380] ;  /* 0x0000e000ff0aeb82 */ /* 0x000e620000000a00 */
[----:B0-----:R-:W-:-:S04]  /*0140*/  @!P6 IADD3 R14, P1, PT, R3, R14, RZ ;  /* 0x0000000e030ee210 */ /* 0x001fc80007f3e0ff */
[C---:B------:R-:W-:Y:S01]  /*0150*/  @!P6 LEA.HI.X.SX32 R15, R3.reuse, R15, 0x1, P1 ;  /* 0x0000000f030fe211 */ /* 0x040fe200008f0eff */
[----:B-1----:R-:W-:-:S04]  /*0160*/  @!P6 IMAD.WIDE R10, R3, 0x4, R10 ;  /* 0x00000004030ae825 */ /* 0x002fc800078e020a */
[----:B------:R0:W4:Y:S04]  /*0170*/  @!P6 LDG.E.U8.CONSTANT R5, desc[UR8][R14.64] ;  /* 0x000000080e05e981 */ /* 0x000128000c1e9100 */
[----:B------:R1:W5:Y:S01]  /*0180*/  @!P6 LDG.E.CONSTANT R6, desc[UR8][R10.64] ;  /* 0x000000080a06e981 */ /* 0x000362000c1e9900 */
[--C-:B------:R-:W-:Y:S02]  /*0190*/  IMAD.IADD R25, R3, 0x1, R2.reuse ;  /* 0x0000000103197824 */ /* 0x100fe400078e0202 */
[----:B------:R-:W-:Y:S02]  /*01a0*/  IMAD.MOV.U32 R4, RZ, RZ, RZ ;  /* 0x000000ffff047224 */ /* 0x000fe400078e00ff */
[C---:B------:R-:W-:Y:S01]  /*01b0*/  IMAD.IADD R24, R25.reuse, 0x1, R2 ;  /* 0x0000000119187824 */ /* 0x040fe200078e0202 */
[----:B------:R-:W-:Y:S01]  /*01c0*/  ISETP.GE.AND P4, PT, R25, UR5, PT ;  /* 0x0000000519007c0c */ /* 0x000fe2000bf86270 */
[----:B------:R-:W-:-:S02]  /*01d0*/  IMAD.MOV.U32 R3, RZ, RZ, RZ ;  /* 0x000000ffff037224 */ /* 0x000fc400078e00ff */
[C---:B------:R-:W-:Y:S01]  /*01e0*/  IMAD.IADD R23, R24.reuse, 0x1, R2 ;  /* 0x0000000118177824 */ /* 0x040fe200078e0202 */
[----:B------:R-:W-:-:S03]  /*01f0*/  ISETP.GE.AND P5, PT, R24, UR5, PT ;  /* 0x0000000518007c0c */ /* 0x000fc6000bfa6270 */
[C---:B------:R-:W-:Y:S01]  /*0200*/  IMAD.IADD R7, R23.reuse, 0x1, R2 ;  /* 0x0000000117077824 */ /* 0x040fe200078e0202 */
[----:B------:R-:W-:-:S03]  /*0210*/  ISETP.GE.AND P2, PT, R23, UR5, PT ;  /* 0x0000000517007c0c */ /* 0x000fc6000bf46270 */
[C---:B------:R-:W-:Y:S01]  /*0220*/  IMAD.IADD R22, R7.reuse, 0x1, R2 ;  /* 0x0000000107167824 */ /* 0x040fe200078e0202 */
[----:B------:R-:W-:Y:S01]  /*0230*/  ISETP.GE.AND P3, PT, R7, UR5, PT ;  /* 0x0000000507007c0c */ /* 0x000fe2000bf66270 */
[----:B0-----:R-:W0:Y:S01]  /*0240*/  @!P4 LDC.64 R14, c[0x0][0x388] ;  /* 0x0000e200ff0ecb82 */ /* 0x001e220000000a00 */
[----:B------:R-:W-:-:S07]  /*0250*/  P2R R26, PR, RZ, 0x4 ;  /* 0x00000004ff1a7803 */ /* 0x000fce0000000000 */
[----:B------:R-:W0:Y:S08]  /*0260*/  @!P5 LDC.64 R16, c[0x0][0x388] ;  /* 0x0000e200ff10db82 */ /* 0x000e300000000a00 */
[----:B-1----:R-:W1:Y:S08]  /*0270*/  @!P3 LDC.64 R10, c[0x0][0x388] ;  /* 0x0000e200ff0abb82 */ /* 0x002e700000000a00 */
[----:B------:R-:W0:Y:S08]  /*0280*/  @!P4 LDC.64 R18, c[0x0][0x380] ;  /* 0x0000e000ff12cb82 */ /* 0x000e300000000a00 */
[----:B------:R-:W1:Y:S01]  /*0290*/  @!P5 LDC.64 R20, c[0x0][0x380] ;  /* 0x0000e000ff14db82 */ /* 0x000e620000000a00 */
[----:B0-----:R-:W-:-:S06]  /*02a0*/  @!P4 IMAD.WIDE R18, R25, 0x4, R18 ;  /* 0x000000041912c825 */ /* 0x001fcc00078e0212 */
[----:B------:R-:W5:Y:S01]  /*02b0*/  @!P4 LDG.E.CONSTANT R18, desc[UR8][R18.64] ;  /* 0x000000081212c981 */ /* 0x000f62000c1e9900 */
[----:B-1----:R-:W-:-:S06]  /*02c0*/  @!P5 IMAD.WIDE R20, R24, 0x4, R20 ;  /* 0x000000041814d825 */ /* 0x002fcc00078e0214 */
[----:B------:R-:W5:Y:S01]  /*02d0*/  @!P5 LDG.E.CONSTANT R20, desc[UR8][R20.64] ;  /* 0x000000081414d981 */ /* 0x000f62000c1e9900 */
[----:B--2---:R-:W-:Y:S01]  /*02e0*/  @!P0 ISETP.NE.AND P1, PT, R12, RZ, PT ;  /* 0x000000ff0c00820c */ /* 0x004fe20003f25270 */
[----:B---3--:R-:W-:-:S05]  /*02f0*/  @!P0 FADD R8, RZ, R8 ;  /* 0x00000008ff088221 */ /* 0x008fca0000000000 */
[C---:B------:R-:W-:Y:S02]  /*0300*/  @!P0 FSEL R4, R8.reuse, RZ, P1 ;  /* 0x000000ff08048208 */ /* 0x040fe40000800000 */
[----:B------:R-:W-:Y:S02]  /*0310*/  @!P0 FSEL R3, R8, RZ, !P1 ;  /* 0x000000ff08038208 */ /* 0x000fe40004800000 */
[----:B------:R-:W-:Y:S01]  /*0320*/  ISETP.GE.AND P1, PT, R22, UR5, PT ;  /* 0x0000000516007c0c */ /* 0x000fe2000bf26270 */
[----:B------:R-:W0:Y:S01]  /*0330*/  @!P2 LDC.64 R8, c[0x0][0x388] ;  /* 0x0000e200ff08ab82 */ /* 0x000e220000000a00 */
[----:B------:R-:W-:-:S04]  /*0340*/  @!P4 IADD3 R14, P0, PT, R25, R14, RZ ;  /* 0x0000000e190ec210 */ /* 0x000fc80007f1e0ff */
[----:B------:R-:W-:Y:S02]  /*0350*/  @!P4 LEA.HI.X.SX32 R15, R25, R15, 0x1, P0 ;  /* 0x0000000f190fc211 */ /* 0x000fe400000f0eff */
[----:B------:R-:W-:-:S04]  /*0360*/  @!P5 IADD3 R16, P0, PT, R24, R16, RZ ;  /* 0x000000101810d210 */ /* 0x000fc80007f1e0ff */
[----:B------:R-:W-:Y:S01]  /*0370*/  @!P5 LEA.HI.X.SX32 R17, R24, R17, 0x1, P0 ;  /* 0x000000111811d211 */ /* 0x000fe200000f0eff */
[----:B------:R-:W1:Y:S04]  /*0380*/  @!P1 LDC.64 R12, c[0x0][0x388] ;  /* 0x0000e200ff0c9b82 */ /* 0x000e680000000a00 */
[----:B------:R-:W2:Y:S01]  /*0390*/  @!P5 LDG.E.U8.CONSTANT R19, desc[UR8][R16.64] ;  /* 0x000000081013d981 */ /* 0x000ea2000c1e9100 */
[----:B0-----:R-:W-:-:S04]  /*03a0*/  @!P2 IADD3 R8, P0, PT, R23, R8, RZ ;  /* 0x000000081708a210 */ /* 0x001fc80007f1e0ff */
[----:B------:R-:W-:Y:S02]  /*03b0*/  @!P2 LEA.HI.X.SX32 R9, R23, R9, 0x1, P0 ;  /* 0x000000091709a211 */ /* 0x000fe400000f0eff */
[----:B------:R-:W-:-:S04]  /*03c0*/  @!P3 IADD3 R28, P0, PT, R7, R10, RZ ;  /* 0x0000000a071cb210 */ /* 0x000fc80007f1e0ff */
[----:B------:R-:W-:Y:S02]  /*03d0*/  @!P3 LEA.HI.X.SX32 R29, R7, R11, 0x1, P0 ;  /* 0x0000000b071db211 */ /* 0x000fe400000f0eff */
[C---:B-1----:R-:W-:Y:S01]  /*03e0*/  @!P1 IADD3 R30, P0, PT, R22.reuse, R12, RZ ;  /* 0x0000000c161e9210 */ /* 0x042fe20007f1e0ff */
[C---:B------:R-:W-:Y:S02]  /*03f0*/  IMAD.IADD R12, R22.reuse, 0x1, R2 ;  /* 0x00000001160c7824 */ /* 0x040fe400078e0202 */
[----:B------:R-:W3:Y:S01]  /*0400*/  @!P3 LDG.E.U8.CONSTANT R28, desc[UR8][R28.64] ;  /* 0x000000081c1cb981 */ /* 0x000ee2000c1e9100 */
[----:B------:R-:W-:Y:S02]  /*0410*/  @!P1 LEA.HI.X.SX32 R31, R22, R13, 0x1, P0 ;  /* 0x0000000d161f9211 */ /* 0x000fe400000f0eff */
[C---:B------:R-:W-:Y:S01]  /*0420*/  ISETP.GE.AND P0, PT, R12.reuse, UR5, PT ;  /* 0x000000050c007c0c */ /* 0x040fe2000bf06270 */
[----:B------:R0:W2:Y:S04]  /*0430*/  @!P4 LDG.E.U8.CONSTANT R13, desc[UR8][R14.64] ;  /* 0x000000080e0dc981 */ /* 0x0000a8000c1e9100 */
[----:B------:R-:W3:Y:S01]  /*0440*/  @!P1 LDG.E.U8.CONSTANT R30, desc[UR8][R30.64] ;  /* 0x000000081e1e9981 */ /* 0x000ee2000c1e9100 */
[----:B0-----:R-:W0:Y:S08]  /*0450*/  @!P3 LDC.64 R14, c[0x0][0x380] ;  /* 0x0000e000ff0ebb82 */ /* 0x001e300000000a00 */
[----:B------:R-:W1:Y:S02]  /*0460*/  @!P0 LDC.64 R10, c[0x0][0x388] ;  /* 0x0000e200ff0a8b82 */ /* 0x000e640000000a00 */
[----:B-1----:R-:W-:-:S04]  /*0470*/  @!P0 IADD3 R10, P2, PT, R12, R10, RZ ;  /* 0x0000000a0c0a8210 */ /* 0x002fc80007f5e0ff */
[----:B------:R-:W-:Y:S02]  /*0480*/  @!P0 LEA.HI.X.SX32 R11, R12, R11, 0x1, P2 ;  /* 0x0000000b0c0b8211 */ /* 0x000fe400010f0eff */
[----:B----4-:R-:W-:Y:S01]  /*0490*/  @!P6 ISETP.NE.AND P2, PT, R5, RZ, PT ;  /* 0x000000ff0500e20c */ /* 0x010fe20003f45270 */
[----:B0-----:R-:W-:Y:S02]  /*04a0*/  @!P3 IMAD.WIDE R24, R7, 0x4, R14 ;  /* 0x000000040718b825 */ /* 0x001fe400078e020e */
[----:B------:R-:W0:Y:S01]  /*04b0*/  @!P0 LDC.64 R14, c[0x0][0x380] ;  /* 0x0000e000ff0e8b82 */ /* 0x000e220000000a00 */
[C---:B-----5:R-:W-:Y:S01]  /*04c0*/  @!P6 FSEL R5, R6.reuse, RZ, P2 ;  /* 0x000000ff0605e208 */ /* 0x060fe20001000000 */
[----:B------:R-:W4:Y:S01]  /*04d0*/  @!P0 LDG.E.U8.CONSTANT R10, desc[UR8][R10.64] ;  /* 0x000000080a0a8981 */ /* 0x000f22000c1e9100 */
[----:B------:R-:W-:Y:S02]  /*04e0*/  @!P6 FSEL R6, R6, RZ, !P2 ;  /* 0x000000ff0606e208 */ /* 0x000fe40005000000 */
[----:B------:R-:W-:Y:S01]  /*04f0*/  ISETP.NE.AND P2, PT, R26, RZ, PT ;  /* 0x000000ff1a00720c */ /* 0x000fe20003f45270 */
[----:B------:R-:W5:-:S12]  /*0500*/  @!P3 LDG.E.CONSTANT R24, desc[UR8][R24.64] ;  /* 0x000000081818b981 */ /* 0x000f58000c1e9900 */
[----:B------:R-:W1:Y:S01]  /*0510*/  @!P2 LDC.64 R16, c[0x0][0x380] ;  /* 0x0000e000ff10ab82 */ /* 0x000e620000000a00 */
[----:B------:R0:W4:Y:S07]  /*0520*/  @!P2 LDG.E.U8.CONSTANT R21, desc[UR8][R8.64] ;  /* 0x000000080815a981 */ /* 0x00012e000c1e9100 */
[----:B0-----:R-:W0:Y:S01]  /*0530*/  @!P1 LDC.64 R8, c[0x0][0x380] ;  /* 0x0000e000ff089b82 */ /* 0x001e220000000a00 */
[----:B-1----:R-:W-:-:S05]  /*0540*/  @!P2 IMAD.WIDE R16, R23, 0x4, R16 ;  /* 0x000000041710a825 */ /* 0x002fca00078e0210 */
[----:B------:R-:W5:Y:S01]  /*0550*/  @!P2 LDG.E.CONSTANT R7, desc[UR8][R16.64] ;  /* 0x000000081007a981 */ /* 0x000f62000c1e9900 */
[----:B0-----:R-:W-:-:S04]  /*0560*/  @!P1 IMAD.WIDE R22, R22, 0x4, R8 ;  /* 0x0000000416169825 */ /* 0x001fc800078e0208 */
[----:B------:R-:W-:Y:S02]  /*0570*/  @!P0 IMAD.WIDE R14, R12, 0x4, R14 ;  /* 0x000000040c0e8825 */ /* 0x000fe400078e020e */
[----:B------:R-:W5:Y:S04]  /*0580*/  @!P1 LDG.E.CONSTANT R22, desc[UR8][R22.64] ;  /* 0x0000000816169981 */ /* 0x000f68000c1e9900 */
[----:B------:R-:W5:Y:S01]  /*0590*/  @!P0 LDG.E.CONSTANT R14, desc[UR8][R14.64] ;  /* 0x000000080e0e8981 */ /* 0x000f62000c1e9900 */
[----:B------:R-:W-:Y:S01]  /*05a0*/  @!P6 FADD R4, R4, R5 ;  /* 0x000000050404e221 */ /* 0x000fe20000000000 */
[----:B------:R-:W-:Y:S01]  /*05b0*/  @!P6 FADD R3, R3, R6 ;  /* 0x000000060303e221 */ /* 0x000fe20000000000 */
[----:B------:R-:W-:Y:S01]  /*05c0*/  BSSY.RECONVERGENT B0, `(.L_x_0) ;  /* 0x0000040000007945 */ /* 0x000fe20003800200 */
[----:B--2---:R-:W-:-:S04]  /*05d0*/  @!P4 ISETP.NE.AND P6, PT, R13, RZ, PT ;  /* 0x000000ff0d00c20c */ /* 0x004fc80003fc5270 */
[C---:B------:R-:W-:Y:S02]  /*05e0*/  @!P4 FSEL R5, R18.reuse, RZ, P6 ;  /* 0x000000ff1205c208 */ /* 0x040fe40003000000 */
[----:B------:R-:W-:Y:S02]  /*05f0*/  @!P4 FSEL R18, R18, RZ, !P6 ;  /* 0x000000ff1212c208 */ /* 0x000fe40007000000 */
[----:B------:R-:W-:Y:S01]  /*0600*/  @!P5 ISETP.NE.AND P6, PT, R19, RZ, PT ;  /* 0x000000ff1300d20c */ /* 0x000fe20003fc5270 */
[----:B------:R-:W-:Y:S02]  /*0610*/  @!P4 FADD R4, R4, R5 ;  /* 0x000000050404c221 */ /* 0x000fe40000000000 */
[----:B------:R-:W-:Y:S01]  /*0620*/  @!P4 FADD R3, R3, R18 ;  /* 0x000000120303c221 */ /* 0x000fe20000000000 */
[C---:B------:R-:W-:Y:S02]  /*0630*/  @!P5 FSEL R9, R20.reuse, RZ, P6 ;  /* 0x000000ff1409d208 */ /* 0x040fe40003000000 */
[----:B------:R-:W-:-:S02]  /*0640*/  @!P5 FSEL R20, R20, RZ, !P6 ;  /* 0x000000ff1414d208 */ /* 0x000fc40007000000 */
[----:B---3--:R-:W-:Y:S01]  /*0650*/  @!P3 ISETP.NE.AND P6, PT, R28, RZ, PT ;  /* 0x000000ff1c00b20c */ /* 0x008fe20003fc5270 */
[----:B------:R-:W-:Y:S02]  /*0660*/  @!P5 FADD R4, R4, R9 ;  /* 0x000000090404d221 */ /* 0x000fe40000000000 */
[----:B------:R-:W-:Y:S01]  /*0670*/  @!P5 FADD R3, R3, R20 ;  /* 0x000000140303d221 */ /* 0x000fe20000000000 */
[----:B----4-:R-:W-:-:S04]  /*0680*/  @!P2 ISETP.NE.AND P4, PT, R21, RZ, PT ;  /* 0x000000ff1500a20c */ /* 0x010fc80003f85270 */
[C---:B-----5:R-:W-:Y:S02]  /*0690*/  @!P2 FSEL R5, R7.reuse, RZ, P4 ;  /* 0x000000ff0705a208 */ /* 0x060fe40002000000 */
[----:B------:R-:W-:Y:S02]  /*06a0*/  @!P2 FSEL R6, R7, RZ, !P4 ;  /* 0x000000ff0706a208 */ /* 0x000fe40006000000 */
[----:B------:R-:W-:Y:S01]  /*06b0*/  @!P1 ISETP.NE.AND P4, PT, R30, RZ, PT ;  /* 0x000000ff1e00920c */ /* 0x000fe20003f85270 */
[----:B------:R-:W-:Y:S01]  /*06c0*/  @!P2 FADD R4, R4, R5 ;  /* 0x000000050404a221 */ /* 0x000fe20000000000 */
[C---:B------:R-:W-:Y:S01]  /*06d0*/  @!P3 FSEL R7, R24.reuse, RZ, P6 ;  /* 0x000000ff1807b208 */ /* 0x040fe20003000000 */
[----:B------:R-:W-:Y:S01]  /*06e0*/  @!P2 FADD R3, R3, R6 ;  /* 0x000000060303a221 */ /* 0x000fe20000000000 */
[----:B------:R-:W-:Y:S02]  /*06f0*/  @!P3 FSEL R24, R24, RZ, !P6 ;  /* 0x000000ff1818b208 */ /* 0x000fe40007000000 */
[----:B------:R-:W-:Y:S01]  /*0700*/  @!P0 ISETP.NE.AND P2, PT, R10, RZ, PT ;  /* 0x000000ff0a00820c */ /* 0x000fe20003f45270 */
[----:B------:R-:W-:Y:S01]  /*0710*/  @!P3 FADD R4, R4, R7 ;  /* 0x000000070404b221 */ /* 0x000fe20000000000 */
[C---:B------:R-:W-:Y:S01]  /*0720*/  @!P1 FSEL R5, R22.reuse, RZ, P4 ;  /* 0x000000ff16059208 */ /* 0x040fe20002000000 */
[----:B------:R-:W-:Y:S01]  /*0730*/  @!P3 FADD R3, R3, R24 ;  /* 0x000000180303b221 */ /* 0x000fe20000000000 */
[----:B------:R-:W-:-:S03]  /*0740*/  @!P1 FSEL R22, R22, RZ, !P4 ;  /* 0x000000ff16169208 */ /* 0x000fc60006000000 */
[----:B------:R-:W-:Y:S01]  /*0750*/  @!P1 FADD R4, R4, R5 ;  /* 0x0000000504049221 */ /* 0x000fe20000000000 */
[C---:B------:R-:W-:Y:S01]  /*0760*/  @!P0 FSEL R5, R14.reuse, RZ, P2 ;  /* 0x000000ff0e058208 */ /* 0x040fe20001000000 */
[----:B------:R-:W-:Y:S01]  /*0770*/  @!P1 FADD R3, R3, R22 ;  /* 0x0000001603039221 */ /* 0x000fe20000000000 */
[----:B------:R-:W-:-:S03]  /*0780*/  @!P0 FSEL R14, R14, RZ, !P2 ;  /* 0x000000ff0e0e8208 */ /* 0x000fc60005000000 */
[----:B------:R-:W-:Y:S02]  /*0790*/  @!P0 FADD R4, R4, R5 ;  /* 0x0000000504048221 */ /* 0x000fe40000000000 */
[----:B------:R-:W-:-:S03]  /*07a0*/  @!P0 FADD R3, R3, R14 ;  /* 0x0000000e03038221 */ /* 0x000fc60000000000 */
[----:B------:R-:W0:Y:S04]  /*07b0*/  SHFL.DOWN PT, R5, R4, 0x10, 0x1f ;  /* 0x0a001f0004057f89 */ /* 0x000e2800000e0000 */
[----:B------:R-:W1:Y:S01]  /*07c0*/  SHFL.DOWN PT, R6, R3, 0x10, 0x1f ;  /* 0x0a001f0003067f89 */ /* 0x000e6200000e0000 */
[----:B0-----:R-:W-:Y:S01]  /*07d0*/  FADD R5, R5, R4 ;  /* 0x0000000405057221 */ /* 0x001fe20000000000 */
[----:B-1----:R-:W-:-:S04]  /*07e0*/  FADD R6, R6, R3 ;  /* 0x0000000306067221 */ /* 0x002fc80000000000 */
        /* <DEDUP_REMOVED lines=14> */
[----:B------:R-:W-:-:S04]  /*08d0*/  LOP3.LUT R3, R0, 0x1f, RZ, 0xc0, !PT ;  /* 0x0000001f00037812 */ /* 0x000fc800078ec0ff */
[----:B------:R-:W-:Y:S02]  /*08e0*/  ISETP.NE.AND P0, PT, R3, RZ, PT ;  /* 0x000000ff0300720c */ /* 0x000fe40003f05270 */
[----:B------:R-:W-:Y:S01]  /*08f0*/  ISETP.GT.U32.AND P1, PT, R0, 0x1f, PT ;  /* 0x0000001f0000780c */ /* 0x000fe20003f24070 */
[----:B0-----:R-:W-:Y:S01]  /*0900*/  FADD R11, R4, R11 ;  /* 0x0000000b040b7221 */ /* 0x001fe20000000000 */
[----:B-1----:R-:W-:-:S09]  /*0910*/  FADD R7, R5, R6 ;  /* 0x0000000605077221 */ /* 0x002fd20000000000 */
[----:B------:R-:W-:Y:S05]  /*0920*/  @P0 BRA `(.L_x_1) ;  /* 0x0000000000240947 */ /* 0x000fea0003800000 */
[----:B------:R-:W0:Y:S01]  /*0930*/  S2UR UR6, SR_CgaCtaId ;  /* 0x00000000000679c3 */ /* 0x000e220000008800 */
[----:B------:R-:W-:Y:S01]  /*0940*/  UMOV UR4, 0x400 ;  /* 0x0000040000047882 */ /* 0x000fe20000000000 */
[----:B------:R-:W-:Y:S01]  /*0950*/  SHF.R.U32.HI R0, RZ, 0x3, R0 ;  /* 0x00000003ff007819 */ /* 0x000fe20000011600 */
[----:B------:R-:W-:-:S03]  /*0960*/  UIADD3 UR5, UPT, UPT, UR4, 0x80, URZ ;  /* 0x0000008004057890 */ /* 0x000fc6000fffe0ff */
[----:B------:R-:W-:Y:S01]  /*0970*/  LOP3.LUT R0, R0, 0x7c, RZ, 0xc0, !PT ;  /* 0x0000007c00007812 */ /* 0x000fe200078ec0ff */
[----:B0-----:R-:W-:Y:S02]  /*0980*/  ULEA UR4, UR6, UR4, 0x18 ;  /* 0x0000000406047291 */ /* 0x001fe4000f8ec0ff */
[----:B------:R-:W-:-:S07]  /*0990*/  ULEA UR5, UR6, UR5, 0x18 ;  /* 0x0000000506057291 */ /* 0x000fce000f8ec0ff */
[----:B------:R0:W-:Y:S04]  /*09a0*/  STS [R0+UR4], R11 ;  /* 0x0000000b00007988 */ /* 0x0001e80008000804 */
[----:B------:R0:W-:Y:S02]  /*09b0*/  STS [R0+UR5], R7 ;  /* 0x0000000700007988 */ /* 0x0001e40008000805 */
.L_x_1:
[----:B------:R-:W-:Y:S05]  /*09c0*/  BSYNC.RECONVERGENT B0 ;  /* 0x0000000000007941 */ /* 0x000fea0003800200 */
.L_x_0:
[----:B------:R-:W-:Y:S06]  /*09d0*/  BAR.SYNC.DEFER_BLOCKING 0x0 ;  /* 0x0000000000007b1d */ /* 0x000fec0000010000 */
[----:B------:R-:W-:Y:S05]  /*09e0*/  @P1 EXIT ;  /* 0x000000000000194d */ /* 0x000fea0003800000 */
[----:B------:R-:W-:Y:S01]  /*09f0*/  SHF.R.U32.HI R2, RZ, 0x5, R2 ;  /* 0x00000005ff027819 */ /* 0x000fe20000011602 */
[----:B------:R-:W-:Y:S01]  /*0a00*/  BSSY.RECONVERGENT B0, `(.L_x_2) ;  /* 0x000000e000007945 */ /* 0x000fe20003800200 */
[----:B0-----:R-:W-:Y:S02]  /*0a10*/  IMAD.MOV.U32 R0, RZ, RZ, RZ ;  /* 0x000000ffff007224 */ /* 0x001fe400078e00ff */
[----:B------:R-:W-:Y:S01]  /*0a20*/  ISETP.GE.U32.AND P1, PT, R3, R2, PT ;  /* 0x000000020300720c */ /* 0x000fe20003f26070 */
[----:B------:R-:W-:-:S12]  /*0a30*/  IMAD.MOV.U32 R2, RZ, RZ, RZ ;  /* 0x000000ffff027224 */ /* 0x000fd800078e00ff */
[----:B------:R-:W-:Y:S05]  /*0a40*/  @P1 BRA `(.L_x_3) ;  /* 0x0000000000241947 */ /* 0x000fea0003800000 */
[----:B------:R-:W0:Y:S01]  /*0a50*/  S2UR UR5, SR_CgaCtaId ;  /* 0x00000000000579c3 */ /* 0x000e220000008800 */
[----:B------:R-:W-:Y:S02]  /*0a60*/  UMOV UR4, 0x400 ;  /* 0x0000040000047882 */ /* 0x000fe40000000000 */
[----:B------:R-:W-:Y:S02]  /*0a70*/  UIADD3 UR6, UPT, UPT, UR4, 0x80, URZ ;  /* 0x0000008004067890 */ /* 0x000fe4000fffe0ff */
[----:B0-----:R-:W-:Y:S02]  /*0a80*/  ULEA UR4, UR5, UR4, 0x18 ;  /* 0x0000000405047291 */ /* 0x001fe4000f8ec0ff */
[----:B------:R-:W-:-:S04]  /*0a90*/  ULEA UR6, UR5, UR6, 0x18 ;  /* 0x0000000605067291 */ /* 0x000fc8000f8ec0ff */
[C---:B------:R-:W-:Y:S02]  /*0aa0*/  LEA R0, R3.reuse, UR4, 0x2 ;  /* 0x0000000403007c11 */ /* 0x040fe4000f8e10ff */
[----:B------:R-:W-:-:S04]  /*0ab0*/  LEA R2, R3, UR6, 0x2 ;  /* 0x0000000603027c11 */ /* 0x000fc8000f8e10ff */
[----:B------:R-:W0:Y:S04]  /*0ac0*/  LDS R0, [R0] ;  /* 0x0000000000007984 */ /* 0x000e280000000800 */
[----:B------:R-:W1:Y:S02]  /*0ad0*/  LDS R2, [R2] ;  /* 0x0000000002027984 */ /* 0x000e640000000800 */
.L_x_3:
[----:B------:R-:W-:Y:S05]  /*0ae0*/  BSYNC.RECONVERGENT B0 ;  /* 0x0000000000007941 */ /* 0x000fea0003800200 */
.L_x_2:
[----:B0-----:R-:W0:Y:S04]  /*0af0*/  SHFL.DOWN PT, R3, R0, 0x8, 0x1f ;  /* 0x09001f0000037f89 */ /* 0x001e2800000e0000 */
[----:B-1----:R-:W1:Y:S01]  /*0b00*/  SHFL.DOWN PT, R5, R2, 0x8, 0x1f ;  /* 0x09001f0002057f89 */ /* 0x002e6200000e0000 */
        /* <DEDUP_REMOVED lines=10> */
[----:B------:R0:W1:Y:S04]  /*0bb0*/  SHFL.DOWN PT, R0, R7, 0x1, 0x1f ;  /* 0x08201f0007007f89 */ /* 0x00006800000e0000 */
[----:B------:R0:W2:Y:S01]  /*0bc0*/  SHFL.DOWN PT, R8, R9, 0x1, 0x1f ;  /* 0x08201f0009087f89 */ /* 0x0000a200000e0000 */
[----:B------:R-:W-:Y:S05]  /*0bd0*/  @P0 EXIT ;  /* 0x000000000000094d */ /* 0x000fea0003800000 */
[----:B------:R-:W3:Y:S01]  /*0be0*/  LDC.64 R2, c[0x0][0x390] ;  /* 0x0000e400ff027b82 */ /* 0x000ee20000000a00 */
[----:B01----:R-:W-:Y:S01]  /*0bf0*/  FADD R7, R7, R0 ;  /* 0x0000000007077221 */ /* 0x003fe20000000000 */
[----:B--2---:R-:W-:-:S06]  /*0c00*/  FADD R9, R9, R8 ;  /* 0x0000000809097221 */ /* 0x004fcc0000000000 */
[----:B------:R-:W0:Y:S01]  /*0c10*/  LDC.64 R4, c[0x0][0x398] ;  /* 0x0000e600ff047b82 */ /* 0x000e220000000a00 */
[----:B---3--:R-:W-:Y:S04]  /*0c20*/  REDG.E.ADD.F32.FTZ.RN.STRONG.GPU desc[UR8][R2.64], R7 ;  /* 0x00000007020079a6 */ /* 0x008fe8000c12f308 */
[----:B0-----:R-:W-:Y:S01]  /*0c30*/  REDG.E.ADD.F32.FTZ.RN.STRONG.GPU desc[UR8][R4.64], R9 ;  /* 0x00000009040079a6 */ /* 0x001fe2000c12f308 */
[----:B------:R-:W-:Y:S05]  /*0c40*/  EXIT ;  /* 0x000000000000794d */ /* 0x000fea0003800000 */
.L_x_4:
[----:B------:R-:W-:-:S00]  /*0c50*/  BRA `(.L_x_4) ;  /* 0xfffffffc00fc7947 */ /* 0x000fc0000383ffff */
[----:B------:R-:W-:-:S00]  /*0c60*/  NOP ;  /* 0x0000000000007918 */ /* 0x000fc00000000000 */
        /* <DEDUP_REMOVED lines=9> */
.L_x_5:


//--------------------- .nv.shared._Z22conditional_sum_kernelPKfPKbPfS3_i --------------------------
	.section	.nv.shared._Z22conditional_sum_kernelPKfPKbPfS3_i,"aw",@nobits
	.sectionflags	@""
	.align	4
.nv.shared._Z22conditional_sum_kernelPKfPKbPfS3_i:
	.zero		1280


//--------------------- .nv.shared.reserved.0     --------------------------
	.section	.nv.shared.reserved.0,"aw",@nobits
	.weak		__nv_reservedSMEM_offset_0_alias
	.size		__nv_reservedSMEM_offset_0_alias, 0, 64
	.other		__nv_reservedSMEM_offset_0_alias,@"STO_CUDA_RESERVED_SHARED STV_DEFAULT"
__nv_reservedSMEM_offset_0_alias:
	.zero		0
	.zero		64


//--------------------- .nv.constant0._Z22conditional_sum_kernelPKfPKbPfS3_i --------------------------
	.section	.nv.constant0._Z22conditional_sum_kernelPKfPKbPfS3_i,"a",@progbits
	.sectionflags	@""
	.align	4
.nv.constant0._Z22conditional_sum_kernelPKfPKbPfS3_i:
	.zero		932


//--------------------- SYMBOLS --------------------------

	.type		.nv.reservedSmem.offset0,@object
	.size		.nv.reservedSmem.offset0,0x4
	.type		.nv.reservedSmem.cap,@object
	.size		.nv.reservedSmem.cap,0x4
